//
// Generated by NVIDIA NVVM Compiler
//
// Compiler Build ID: CL-36424714
// Cuda compilation tools, release 13.0, V13.0.88
// Based on NVVM 20.0.0
//

.version 9.0
.target sm_100
.address_size 64

	// .globl	_Z6MatAddPfPKfS1_i

.visible .entry _Z6MatAddPfPKfS1_i(
	.param .u64 .ptr .align 1 _Z6MatAddPfPKfS1_i_param_0,
	.param .u64 .ptr .align 1 _Z6MatAddPfPKfS1_i_param_1,
	.param .u64 .ptr .align 1 _Z6MatAddPfPKfS1_i_param_2,
	.param .u32 _Z6MatAddPfPKfS1_i_param_3
)
{
	.reg .pred 	%p<2>;
	.reg .b32 	%r<14>;
	.reg .b32 	%f<4>;
	.reg .b64 	%rd<11>;

	ld.param.u64 	%rd1, [_Z6MatAddPfPKfS1_i_param_0];
	ld.param.u64 	%rd2, [_Z6MatAddPfPKfS1_i_param_1];
	ld.param.u64 	%rd3, [_Z6MatAddPfPKfS1_i_param_2];
	ld.param.u32 	%r2, [_Z6MatAddPfPKfS1_i_param_3];
	mov.u32 	%r4, %ctaid.x;
	mov.u32 	%r5, %ntid.x;
	mov.u32 	%r6, %tid.x;
	mad.lo.s32 	%r7, %r4, %r5, %r6;
	mov.u32 	%r8, %ctaid.y;
	mov.u32 	%r9, %ntid.y;
	mov.u32 	%r10, %tid.y;
	mad.lo.s32 	%r11, %r8, %r9, %r10;
	mad.lo.s32 	%r1, %r2, %r7, %r11;
	max.s32 	%r13, %r7, %r11;
	setp.ge.s32 	%p1, %r13, %r2;
	@%p1 bra 	$L__BB0_2;
	cvta.to.global.u64 	%rd4, %rd2;
	cvta.to.global.u64 	%rd5, %rd3;
	cvta.to.global.u64 	%rd6, %rd1;
	mul.wide.s32 	%rd7, %r1, 4;
	add.s64 	%rd8, %rd4, %rd7;
	ld.global.f32 	%f1, [%rd8];
	add.s64 	%rd9, %rd5, %rd7;
	ld.global.f32 	%f2, [%rd9];
	add.f32 	%f3, %f1, %f2;
	add.s64 	%rd10, %rd6, %rd7;
	st.global.f32 	[%rd10], %f3;
$L__BB0_2:
	ret;

}


// ===== COMPILED SASS (sm_100) =====

	.target	sm_100

	.elftype	@"ET_EXEC"


//--------------------- .note.nv.tkinfo           --------------------------
	.section	.note.nv.tkinfo,"",@"SHT_NOTE"
	.sectionflags	@"SHF_NOTE_NV_TKINFO"
	.tkinfo
        /*0018*/ 	.word	0x00000002
        /*0030*/ 	.string	""
        /*0030*/ 	.string	"ptxas"
        /*0030*/ 	.string	"Cuda compilation tools, release 13.0, V13.0.88"
        /*0030*/ 	.string	"Build cuda_13.0.r13.0/compiler.36424714_0"
        /*0030*/ 	.string	"-arch sm_100 -m 64 "



//--------------------- .note.nv.cuinfo           --------------------------
	.section	.note.nv.cuinfo,"",@"SHT_NOTE"
	.sectionflags	@"SHF_NOTE_NV_CUINFO"
        /*0018*/ 	.short	0x0002
        /*001a*/ 	.short	0x0064
        /*001c*/ 	.short	0x0082
	.zero		2


//--------------------- .nv.info                  --------------------------
	.section	.nv.info,"",@"SHT_CUDA_INFO"
	.align	4


	//----- nvinfo : EIATTR_REGCOUNT
	.align		4
        /*0000*/ 	.byte	0x04, 0x2f
        /*0002*/ 	.short	(.L_1 - .L_0)
	.align		4
.L_0:
        /*0004*/ 	.word	index@(_Z6MatAddPfPKfS1_i)
        /*0008*/ 	.word	0x0000000c


	//----- nvinfo : EIATTR_FRAME_SIZE
	.align		4
.L_1:
        /*000c*/ 	.byte	0x04, 0x11
        /*000e*/ 	.short	(.L_3 - .L_2)
	.align		4
.L_2:
        /*0010*/ 	.word	index@(_Z6MatAddPfPKfS1_i)
        /*0014*/ 	.word	0x00000000


	//----- nvinfo : EIATTR_MIN_STACK_SIZE
	.align		4
.L_3:
        /*0018*/ 	.byte	0x04, 0x12
        /*001a*/ 	.short	(.L_5 - .L_4)
	.align		4
.L_4:
        /*001c*/ 	.word	index@(_Z6MatAddPfPKfS1_i)
        /*0020*/ 	.word	0x00000000
.L_5:


//--------------------- .nv.compat                --------------------------
	.section	.nv.compat,"",@"SHT_CUDA_COMPAT_INFO"
	.align	4
        /*0000*/ 	.byte	0x02, 0x09, 0x00, 0x00, 0x02, 0x02, 0x01, 0x00, 0x02, 0x05, 0x05, 0x00, 0x03, 0x07, 0x01, 0x01
        /*0010*/ 	.byte	0x02, 0x03, 0x00, 0x00, 0x02, 0x06, 0x01, 0x00, 0x04, 0x0b, 0x08, 0x00, 0x09, 0x00, 0x00, 0x00
        /*0020*/ 	.byte	0x00, 0x00, 0x00, 0x00


//--------------------- .nv.info._Z6MatAddPfPKfS1_i --------------------------
	.section	.nv.info._Z6MatAddPfPKfS1_i,"",@"SHT_CUDA_INFO"
	.sectionflags	@""
	.align	4


	//----- nvinfo : EIATTR_CUDA_API_VERSION
	.align		4
        /*0000*/ 	.byte	0x04, 0x37
        /*0002*/ 	.short	(.L_7 - .L_6)
.L_6:
        /*0004*/ 	.word	0x00000082


	//----- nvinfo : EIATTR_KPARAM_INFO
	.align		4
.L_7:
        /*0008*/ 	.byte	0x04, 0x17
        /*000a*/ 	.short	(.L_9 - .L_8)
.L_8:
        /*000c*/ 	.word	0x00000000
        /*0010*/ 	.short	0x0003
        /*0012*/ 	.short	0x0018
        /*0014*/ 	.byte	0x00, 0xf0, 0x11, 0x00


	//----- nvinfo : EIATTR_KPARAM_INFO
	.align		4
.L_9:
        /*0018*/ 	.byte	0x04, 0x17
        /*001a*/ 	.short	(.L_11 - .L_10)
.L_10:
        /*001c*/ 	.word	0x00000000
        /*0020*/ 	.short	0x0002
        /*0022*/ 	.short	0x0010
        /*0024*/ 	.byte	0x00, 0xf5, 0x21, 0x00


	//----- nvinfo : EIATTR_KPARAM_INFO
	.align		4
.L_11:
        /*0028*/ 	.byte	0x04, 0x17
        /*002a*/ 	.short	(.L_13 - .L_12)
.L_12:
        /*002c*/ 	.word	0x00000000
        /*0030*/ 	.short	0x0001
        /*0032*/ 	.short	0x0008
        /*0034*/ 	.byte	0x00, 0xf5, 0x21, 0x00


	//----- nvinfo : EIATTR_KPARAM_INFO
	.align		4
.L_13:
        /*0038*/ 	.byte	0x04, 0x17
        /*003a*/ 	.short	(.L_15 - .L_14)
.L_14:
        /*003c*/ 	.word	0x00000000
        /*0040*/ 	.short	0x0000
        /*0042*/ 	.short	0x0000
        /*0044*/ 	.byte	0x00, 0xf5, 0x21, 0x00


	//----- nvinfo : EIATTR_SPARSE_MMA_MASK
	.align		4
.L_15:
        /*0048*/ 	.byte	0x03, 0x50
        /*004a*/ 	.short	0x0000


	//----- nvinfo : EIATTR_MAXREG_COUNT
	.align		4
        /*004c*/ 	.byte	0x03, 0x1b
        /*004e*/ 	.short	0x00ff


	//----- nvinfo : EIATTR_MERCURY_ISA_VERSION
	.align		4
        /*0050*/ 	.byte	0x03, 0x5f
        /*0052*/ 	.short	0x0101


	//----- nvinfo : EIATTR_VRC_CTA_INIT_COUNT
	.align		4
        /*0054*/ 	.byte	0x02, 0x4a
	.zero		1
	.zero		1


	//----- nvinfo : EIATTR_EXIT_INSTR_OFFSETS
	.align		4
        /*0058*/ 	.byte	0x04, 0x1c
        /*005a*/ 	.short	(.L_17 - .L_16)


	//   ....[0]....
.L_16:
        /*005c*/ 	.word	0x000000d0


	//   ....[1]....
        /*0060*/ 	.word	0x00000190


	//----- nvinfo : EIATTR_CBANK_PARAM_SIZE
	.align		4
.L_17:
        /*0064*/ 	.byte	0x03, 0x19
        /*0066*/ 	.short	0x001c


	//----- nvinfo : EIATTR_PARAM_CBANK
	.align		4
        /*0068*/ 	.byte	0x04, 0x0a
        /*006a*/ 	.short	(.L_19 - .L_18)
	.align		4
.L_18:
        /*006c*/ 	.word	index@(.nv.constant0._Z6MatAddPfPKfS1_i)
        /*0070*/ 	.short	0x0380
        /*0072*/ 	.short	0x001c


	//----- nvinfo : EIATTR_SW_WAR
	.align		4
.L_19:
        /*0074*/ 	.byte	0x04, 0x36
        /*0076*/ 	.short	(.L_21 - .L_20)
.L_20:
        /*0078*/ 	.word	0x00000008
.L_21:


//--------------------- .nv.callgraph             --------------------------
	.section	.nv.callgraph,"",@"SHT_CUDA_CALLGRAPH"
	.align	4
	.sectionentsize	8
	.align		4
        /*0000*/ 	.word	0x00000000
	.align		4
        /*0004*/ 	.word	0xffffffff
	.align		4
        /*0008*/ 	.word	0x00000000
	.align		4
        /*000c*/ 	.word	0xfffffffe
	.align		4
        /*0010*/ 	.word	0x00000000
	.align		4
        /*0014*/ 	.word	0xfffffffd
	.align		4
        /*0018*/ 	.word	0x00000000
	.align		4
        /*001c*/ 	.word	0xfffffffc


//--------------------- .text._Z6MatAddPfPKfS1_i  --------------------------
	.section	.text._Z6MatAddPfPKfS1_i,"ax",@progbits
	.align	128
        .global         _Z6MatAddPfPKfS1_i
        .type           _Z6MatAddPfPKfS1_i,@function
        .size           _Z6MatAddPfPKfS1_i,(.L_x_1 - _Z6MatAddPfPKfS1_i)
        .other          _Z6MatAddPfPKfS1_i,@"STO_CUDA_ENTRY STV_DEFAULT"
_Z6MatAddPfPKfS1_i:
.text._Z6MatAddPfPKfS1_i:
[----:B------:R-:W-:Y:S01]  /*0000*/  LDC R1, c[0x0][0x37c] ;  /* 0x0000df00ff017b82 */ /* 0x000fe20000000800 */
[----:B------:R-:W0:Y:S07]  /*0010*/  S2R R3, SR_TID.X ;  /* 0x0000000000037919 */ /* 0x000e2e0000002100 */
[----:B------:R-:W0:Y:S01]  /*0020*/  S2UR UR4, SR_CTAID.X ;  /* 0x00000000000479c3 */ /* 0x000e220000002500 */
[----:B------:R-:W1:Y:S01]  /*0030*/  LDCU UR6, c[0x0][0x398] ;  /* 0x00007300ff0677ac */ /* 0x000e620008000800 */
[----:B------:R-:W2:Y:S06]  /*0040*/  S2R R5, SR_TID.Y ;  /* 0x0000000000057919 */ /* 0x000eac0000002200 */
[----:B------:R-:W0:Y:S08]  /*0050*/  LDC R0, c[0x0][0x360] ;  /* 0x0000d800ff007b82 */ /* 0x000e300000000800 */
[----:B------:R-:W2:Y:S08]  /*0060*/  S2UR UR5, SR_CTAID.Y ;  /* 0x00000000000579c3 */ /* 0x000eb00000002600 */
[----:B------:R-:W2:Y:S01]  /*0070*/  LDC R2, c[0x0][0x364] ;  /* 0x0000d900ff027b82 */ /* 0x000ea20000000800 */
[----:B0-----:R-:W-:-:S02]  /*0080*/  IMAD R0, R0, UR4, R3 ;  /* 0x0000000400007c24 */ /* 0x001fc4000f8e0203 */
[----:B--2---:R-:W-:-:S04]  /*0090*/  IMAD R3, R2, UR5, R5 ;  /* 0x0000000502037c24 */ /* 0x004fc8000f8e0205 */
[C---:B-1----:R-:W-:Y:S01]  /*00a0*/  IMAD R9, R0.reuse, UR6, R3 ;  /* 0x0000000600097c24 */ /* 0x042fe2000f8e0203 */
[----:B------:R-:W-:-:S04]  /*00b0*/  VIMNMX R2, PT, PT, R0, R3, !PT ;  /* 0x0000000300027248 */ /* 0x000fc80007fe0100 */
[----:B------:R-:W-:-:S13]  /*00c0*/  ISETP.GE.AND P0, PT, R2, UR6, PT ;  /* 0x0000000602007c0c */ /* 0x000fda000bf06270 */
[----:B------:R-:W-:Y:S05]  /*00d0*/  @P0 EXIT ;  /* 0x000000000000094d */ /* 0x000fea0003800000 */
[----:B------:R-:W0:Y:S01]  /*00e0*/  LDC.64 R2, c[0x0][0x388] ;  /* 0x0000e200ff027b82 */ /* 0x000e220000000a00 */
[----:B------:R-:W1:Y:S07]  /*00f0*/  LDCU.64 UR4, c[0x0][0x358] ;  /* 0x00006b00ff0477ac */ /* 0x000e6e0008000a00 */
[----:B------:R-:W2:Y:S08]  /*0100*/  LDC.64 R4, c[0x0][0x390] ;  /* 0x0000e400ff047b82 */ /* 0x000eb00000000a00 */
[----:B------:R-:W3:Y:S01]  /*0110*/  LDC.64 R6, c[0x0][0x380] ;  /* 0x0000e000ff067b82 */ /* 0x000ee20000000a00 */
[----:B0-----:R-:W-:-:S06]  /*0120*/  IMAD.WIDE R2, R9, 0x4, R2 ;  /* 0x0000000409027825 */ /* 0x001fcc00078e0202 */
[----:B-1----:R-:W4:Y:S01]  /*0130*/  LDG.E R2, desc[UR4][R2.64] ;  /* 0x0000000402027981 */ /* 0x002f22000c1e1900 */
[----:B--2---:R-:W-:-:S06]  /*0140*/  IMAD.WIDE R4, R9, 0x4, R4 ;  /* 0x0000000409047825 */ /* 0x004fcc00078e0204 */
[----:B------:R-:W4:Y:S01]  /*0150*/  LDG.E R5, desc[UR4][R4.64] ;  /* 0x0000000404057981 */ /* 0x000f22000c1e1900 */
[----:B---3--:R-:W-:-:S04]  /*0160*/  IMAD.WIDE R6, R9, 0x4, R6 ;  /* 0x0000000409067825 */ /* 0x008fc800078e0206 */
[----:B----4-:R-:W-:-:S05]  /*0170*/  FADD R9, R2, R5 ;  /* 0x0000000502097221 */ /* 0x010fca0000000000 */
[----:B------:R-:W-:Y:S01]  /*0180*/  STG.E desc[UR4][R6.64], R9 ;  /* 0x0000000906007986 */ /* 0x000fe2000c101904 */
[----:B------:R-:W-:Y:S05]  /*0190*/  EXIT ;  /* 0x000000000000794d */ /* 0x000fea0003800000 */
.L_x_0:
[----:B------:R-:W-:-:S00]  /*01a0*/  BRA `(.L_x_0) ;  /* 0xfffffffc00fc7947 */ /* 0x000fc0000383ffff */
[----:B------:R-:W-:-:S00]  /*01b0*/  NOP ;  /* 0x0000000000007918 */ /* 0x000fc00000000000 */
        /* <DEDUP_REMOVED lines=12> */
.L_x_1:


//--------------------- .nv.shared.reserved.0     --------------------------
	.section	.nv.shared.reserved.0,"aw",@nobits
	.weak		__nv_reservedSMEM_offset_0_alias
	.size		__nv_reservedSMEM_offset_0_alias, 0, 64
	.other		__nv_reservedSMEM_offset_0_alias,@"STO_CUDA_RESERVED_SHARED STV_DEFAULT"
__nv_reservedSMEM_offset_0_alias:
	.zero		0
	.zero		64


//--------------------- .nv.constant0._Z6MatAddPfPKfS1_i --------------------------
	.section	.nv.constant0._Z6MatAddPfPKfS1_i,"a",@progbits
	.sectionflags	@""
	.align	4
.nv.constant0._Z6MatAddPfPKfS1_i:
	.zero		924


//--------------------- SYMBOLS --------------------------

	.type		.nv.reservedSmem.offset0,@object
	.size		.nv.reservedSmem.offset0,0x4
